	.headerflags	@"EF_CUDA_TEXMODE_UNIFIED EF_CUDA_64BIT_ADDRESS EF_CUDA_ACCELERATORS EF_CUDA_SM90 EF_CUDA_VIRTUAL_SM(EF_CUDA_SM90)"
	.elftype	@"ET_EXEC"


//--------------------- .nv.info                  --------------------------
	.section	.nv.info,"",@"SHT_CUDA_INFO"
	.align	4


	//----- nvinfo : EIATTR_REGCOUNT
	.align		4
        /*0000*/ 	.byte	0x04, 0x2f
        /*0002*/ 	.short	(.L_1 - .L_0)
	.align		4
.L_0:
        /*0004*/ 	.word	index@(triton_poi_fused_add_sub_3)
        /*0008*/ 	.word	0x0000000c


	//----- nvinfo : EIATTR_MIN_STACK_SIZE
	.align		4
.L_1:
        /*000c*/ 	.byte	0x04, 0x12
        /*000e*/ 	.short	(.L_3 - .L_2)
	.align		4
.L_2:
        /*0010*/ 	.word	index@(triton_poi_fused_add_sub_3)
        /*0014*/ 	.word	0x00000000


	//----- nvinfo : EIATTR_FRAME_SIZE
	.align		4
.L_3:
        /*0018*/ 	.byte	0x04, 0x11
        /*001a*/ 	.short	(.L_5 - .L_4)
	.align		4
.L_4:
        /*001c*/ 	.word	index@(triton_poi_fused_add_sub_3)
        /*0020*/ 	.word	0x00000000


	//----- nvinfo : EIATTR_MIN_STACK_SIZE
	.align		4
.L_5:
        /*0024*/ 	.byte	0x04, 0x12
        /*0026*/ 	.short	(.L_7 - .L_6)
	.align		4
.L_6:
        /*0028*/ 	.word	index@(triton_poi_fused_add_sub_3)
        /*002c*/ 	.word	0x00000000
.L_7:


//--------------------- .nv.info.triton_poi_fused_add_sub_3 --------------------------
	.section	.nv.info.triton_poi_fused_add_sub_3,"",@"SHT_CUDA_INFO"
	.sectionflags	@""
	.align	4


	//----- nvinfo : EIATTR_CUDA_API_VERSION
	.align		4
        /*0000*/ 	.byte	0x04, 0x37
        /*0002*/ 	.short	(.L_9 - .L_8)
.L_8:
        /*0004*/ 	.word	0x0000007c


	//----- nvinfo : EIATTR_KPARAM_INFO
	.align		4
.L_9:
        /*0008*/ 	.byte	0x04, 0x17
        /*000a*/ 	.short	(.L_11 - .L_10)
.L_10:
        /*000c*/ 	.word	0x00000000
        /*0010*/ 	.short	0x0002
        /*0012*/ 	.short	0x0010
        /*0014*/ 	.byte	0x00, 0xf0, 0x11, 0x00


	//----- nvinfo : EIATTR_KPARAM_INFO
	.align		4
.L_11:
        /*0018*/ 	.byte	0x04, 0x17
        /*001a*/ 	.short	(.L_13 - .L_12)
.L_12:
        /*001c*/ 	.word	0x00000000
        /*0020*/ 	.short	0x0001
        /*0022*/ 	.short	0x0008
        /*0024*/ 	.byte	0x00, 0xf4, 0x21, 0x00


	//----- nvinfo : EIATTR_KPARAM_INFO
	.align		4
.L_13:
        /*0028*/ 	.byte	0x04, 0x17
        /*002a*/ 	.short	(.L_15 - .L_14)
.L_14:
        /*002c*/ 	.word	0x00000000
        /*0030*/ 	.short	0x0000
        /*0032*/ 	.short	0x0000
        /*0034*/ 	.byte	0x00, 0xf4, 0x21, 0x00


	//----- nvinfo : EIATTR_SPARSE_MMA_MASK
	.align		4
.L_15:
        /*0038*/ 	.byte	0x03, 0x50
        /*003a*/ 	.short	0x0000


	//----- nvinfo : EIATTR_MAXREG_COUNT
	.align		4
        /*003c*/ 	.byte	0x03, 0x1b
        /*003e*/ 	.short	0x00ff


	//----- nvinfo : EIATTR_EXIT_INSTR_OFFSETS
	.align		4
        /*0040*/ 	.byte	0x04, 0x1c
        /*0042*/ 	.short	(.L_17 - .L_16)


	//   ....[0]....
.L_16:
        /*0044*/ 	.word	0x000001b0


	//   ....[1]....
        /*0048*/ 	.word	0x000001d0


	//----- nvinfo : EIATTR_REQNTID
	.align		4
.L_17:
        /*004c*/ 	.byte	0x04, 0x10
        /*004e*/ 	.short	(.L_19 - .L_18)
.L_18:
        /*0050*/ 	.word	0x00000080
        /*0054*/ 	.word	0x00000001
        /*0058*/ 	.word	0x00000001


	//----- nvinfo : EIATTR_CBANK_PARAM_SIZE
	.align		4
.L_19:
        /*005c*/ 	.byte	0x03, 0x19
        /*005e*/ 	.short	0x0014


	//----- nvinfo : EIATTR_PARAM_CBANK
	.align		4
        /*0060*/ 	.byte	0x04, 0x0a
        /*0062*/ 	.short	(.L_21 - .L_20)
	.align		4
.L_20:
        /*0064*/ 	.word	index@(.nv.constant0.triton_poi_fused_add_sub_3)
        /*0068*/ 	.short	0x0210
        /*006a*/ 	.short	0x0014


	//----- nvinfo : EIATTR_SW_WAR
	.align		4
.L_21:
        /*006c*/ 	.byte	0x04, 0x36
        /*006e*/ 	.short	(.L_23 - .L_22)
.L_22:
        /*0070*/ 	.word	0x00000008
.L_23:


//--------------------- .nv.callgraph             --------------------------
	.section	.nv.callgraph,"",@"SHT_CUDA_CALLGRAPH"
	.align	4
	.sectionentsize	8
	.align		4
        /*0000*/ 	.word	0x00000000
	.align		4
        /*0004*/ 	.word	0xffffffff
	.align		4
        /*0008*/ 	.word	0x00000000
	.align		4
        /*000c*/ 	.word	0xfffffffe
	.align		4
        /*0010*/ 	.word	0x00000000
	.align		4
        /*0014*/ 	.word	0xfffffffd
	.align		4
        /*0018*/ 	.word	0x00000000
	.align		4
        /*001c*/ 	.word	0xfffffffc


//--------------------- .text.triton_poi_fused_add_sub_3 --------------------------
	.section	.text.triton_poi_fused_add_sub_3,"ax",@progbits
	.align	128
        .global         triton_poi_fused_add_sub_3
        .type           triton_poi_fused_add_sub_3,@function
        .size           triton_poi_fused_add_sub_3,(.L_x_1 - triton_poi_fused_add_sub_3)
        .other          triton_poi_fused_add_sub_3,@"STO_CUDA_ENTRY STV_DEFAULT"
triton_poi_fused_add_sub_3:
.text.triton_poi_fused_add_sub_3:
[----:B------:R-:W0:Y:S02]  /*0000*/  LDC R1, c[0x0][0x28] ;  /* 0x00000a00ff017b82 */ /* 0x000e240000000800 */
[----:B------:R-:W1:Y:S01]  /*0010*/  S2R R0, SR_TID.X ;  /* 0x0000000000007919 */ /* 0x000e620000002100 */
[----:B------:R-:W2:Y:S01]  /*0020*/  LDC.64 R2, c[0x0][0x210] ;  /* 0x00008400ff027b82 */ /* 0x000ea20000000a00 */
[----:B------:R-:W-:Y:S01]  /*0030*/  ULDC.64 UR4, c[0x0][0x208] ;  /* 0x0000820000047ab9 */ /* 0x000fe20000000a00 */
[----:B------:R-:W3:Y:S06]  /*0040*/  S2R R7, SR_CTAID.X ;  /* 0x0000000000077919 */ /* 0x000eec0000002500 */
[----:B------:R-:W4:Y:S01]  /*0050*/  LDC.64 R4, c[0x0][0x218] ;  /* 0x00008600ff047b82 */ /* 0x000f220000000a00 */
[----:B-1----:R-:W-:-:S04]  /*0060*/  SHF.L.U32 R0, R0, 0x1, RZ ;  /* 0x0000000100007819 */ /* 0x002fc800000006ff */
[----:B------:R-:W-:Y:S02]  /*0070*/  LOP3.LUT R0, R0, 0xfe, RZ, 0xc0, !PT ;  /* 0x000000fe00007812 */ /* 0x000fe400078ec0ff */
[----:B---3--:R-:W-:Y:S02]  /*0080*/  SHF.R.S32.HI R6, RZ, 0x17, R7 ;  /* 0x00000017ff067819 */ /* 0x008fe40000011407 */
[----:B------:R-:W-:Y:S02]  /*0090*/  LEA R7, R7, R0, 0x8 ;  /* 0x0000000007077211 */ /* 0x000fe400078e40ff */
[----:B------:R-:W-:Y:S02]  /*00a0*/  SGXT R0, R6, 0x1 ;  /* 0x000000010600781a */ /* 0x000fe40000000200 */
[C---:B------:R-:W-:Y:S01]  /*00b0*/  ISETP.GE.AND P0, PT, R7.reuse, 0x100, PT ;  /* 0x000001000700780c */ /* 0x040fe20003f06270 */
[----:B--2---:R-:W-:Y:S01]  /*00c0*/  IMAD.WIDE R2, R7, 0x4, R2 ;  /* 0x0000000407027825 */ /* 0x004fe200078e0202 */
[----:B------:R-:W-:-:S04]  /*00d0*/  LEA.HI R0, R0, R7, RZ, 0x2 ;  /* 0x0000000700007211 */ /* 0x000fc800078f10ff */
[----:B------:R-:W-:-:S04]  /*00e0*/  LOP3.LUT R0, R0, 0xfffffffc, RZ, 0xc0, !PT ;  /* 0xfffffffc00007812 */ /* 0x000fc800078ec0ff */
[----:B------:R-:W-:Y:S02]  /*00f0*/  IADD3 R9, R7, -R0, RZ ;  /* 0x8000000007097210 */ /* 0x000fe40007ffe0ff */
[----:B------:R-:W-:-:S03]  /*0100*/  CS2R R6, SRZ ;  /* 0x0000000000067805 */ /* 0x000fc6000001ff00 */
[----:B----4-:R-:W-:Y:S01]  /*0110*/  IMAD.WIDE R4, R9, 0x4, R4 ;  /* 0x0000000409047825 */ /* 0x010fe200078e0204 */
[----:B------:R-:W-:Y:S02]  /*0120*/  CS2R R8, SRZ ;  /* 0x0000000000087805 */ /* 0x000fe4000001ff00 */
[----:B------:R-:W2:Y:S04]  /*0130*/  @!P0 LDG.E.64 R6, desc[UR4][R2.64] ;  /* 0x0000000402068981 */ /* 0x000ea8000c1e1b00 */
[----:B------:R-:W2:Y:S02]  /*0140*/  @!P0 LDG.E.EL.64 R8, desc[UR4][R4.64] ;  /* 0x0000000404088981 */ /* 0x000ea4000c2e1b00 */
[----:B--2---:R-:W-:Y:S01]  /*0150*/  FADD R6, R8, R6 ;  /* 0x0000000608067221 */ /* 0x004fe20000000000 */
[----:B------:R-:W-:-:S03]  /*0160*/  FADD R7, R9, R7 ;  /* 0x0000000709077221 */ /* 0x000fc60000000000 */
[----:B------:R-:W-:Y:S01]  /*0170*/  FADD R9, R6, R6 ;  /* 0x0000000606097221 */ /* 0x000fe20000000000 */
[----:B------:R-:W-:-:S03]  /*0180*/  FADD R0, R7, R7 ;  /* 0x0000000707007221 */ /* 0x000fc60000000000 */
[----:B------:R-:W-:Y:S01]  /*0190*/  FADD R6, -R6, R9 ;  /* 0x0000000906067221 */ /* 0x000fe20000000100 */
[----:B------:R-:W-:Y:S01]  /*01a0*/  FADD R7, -R7, R0 ;  /* 0x0000000007077221 */ /* 0x000fe20000000100 */
[----:B------:R-:W-:Y:S06]  /*01b0*/  @P0 EXIT ;  /* 0x000000000000094d */ /* 0x000fec0003800000 */
[----:B------:R-:W-:Y:S01]  /*01c0*/  STG.E.64 desc[UR4][R2.64], R6 ;  /* 0x0000000602007986 */ /* 0x000fe2000c101b04 */
[----:B------:R-:W-:Y:S05]  /*01d0*/  EXIT ;  /* 0x000000000000794d */ /* 0x000fea0003800000 */
.L_x_0:
[----:B------:R-:W-:-:S00]  /*01e0*/  BRA `(.L_x_0) ;  /* 0xfffffffc00fc7947 */ /* 0x000fc0000383ffff */
[----:B------:R-:W-:-:S00]  /*01f0*/  NOP ;  /* 0x0000000000007918 */ /* 0x000fc00000000000 */
        /* <DEDUP_REMOVED lines=8> */
.L_x_1:


//--------------------- .nv.constant0.triton_poi_fused_add_sub_3 --------------------------
	.section	.nv.constant0.triton_poi_fused_add_sub_3,"a",@progbits
	.sectionflags	@""
	.align	4
.nv.constant0.triton_poi_fused_add_sub_3:
	.zero		548
